//
// Generated by NVIDIA NVVM Compiler
//
// Compiler Build ID: CL-36424714
// Cuda compilation tools, release 13.0, V13.0.88
// Based on NVVM 20.0.0
//

.version 9.0
.target sm_100
.address_size 64

	// .globl	_Z7parSortPii

.visible .entry _Z7parSortPii(
	.param .u64 .ptr .align 1 _Z7parSortPii_param_0,
	.param .u32 _Z7parSortPii_param_1
)
{
	.reg .pred 	%p<7>;
	.reg .b32 	%r<28>;
	.reg .b64 	%rd<7>;

	ld.param.u64 	%rd4, [_Z7parSortPii_param_0];
	ld.param.u32 	%r17, [_Z7parSortPii_param_1];
	cvta.to.global.u64 	%rd1, %rd4;
	mov.u32 	%r18, %tid.x;
	mov.u32 	%r19, %ctaid.x;
	mov.u32 	%r20, %ntid.x;
	mov.u32 	%r21, %nctaid.x;
	mad.lo.s32 	%r22, %r19, %r20, %r18;
	shl.b32 	%r1, %r22, 1;
	mul.lo.s32 	%r23, %r20, %r21;
	shl.b32 	%r2, %r23, 1;
	or.b32  	%r27, %r1, 1;
	setp.ge.s32 	%p1, %r27, %r17;
	@%p1 bra 	$L__BB0_5;
	mov.u32 	%r24, %r27;
	mov.u32 	%r25, %r1;
$L__BB0_2:
	mul.wide.s32 	%rd5, %r24, 4;
	add.s64 	%rd2, %rd1, %rd5;
	ld.global.u32 	%r6, [%rd2];
	ld.global.u32 	%r7, [%rd2+-4];
	setp.ge.s32 	%p2, %r6, %r7;
	@%p2 bra 	$L__BB0_4;
	st.global.u32 	[%rd2+-4], %r6;
	st.global.u32 	[%rd2], %r7;
$L__BB0_4:
	add.s32 	%r25, %r25, %r2;
	add.s32 	%r24, %r25, 1;
	setp.lt.s32 	%p3, %r24, %r17;
	@%p3 bra 	$L__BB0_2;
$L__BB0_5:
	bar.sync 	0;
	add.s32 	%r26, %r1, 2;
	setp.ge.s32 	%p4, %r26, %r17;
	@%p4 bra 	$L__BB0_9;
$L__BB0_6:
	mul.wide.s32 	%rd6, %r26, 4;
	add.s64 	%rd3, %rd1, %rd6;
	ld.global.u32 	%r13, [%rd3];
	ld.global.u32 	%r14, [%rd3+-4];
	setp.ge.s32 	%p5, %r13, %r14;
	@%p5 bra 	$L__BB0_8;
	st.global.u32 	[%rd3+-4], %r13;
	st.global.u32 	[%rd3], %r14;
$L__BB0_8:
	add.s32 	%r27, %r27, %r2;
	add.s32 	%r26, %r27, 1;
	setp.lt.s32 	%p6, %r26, %r17;
	@%p6 bra 	$L__BB0_6;
$L__BB0_9:
	bar.sync 	0;
	ret;

}


// ===== COMPILED SASS (sm_100) =====

	.target	sm_100

	.elftype	@"ET_EXEC"


//--------------------- .note.nv.tkinfo           --------------------------
	.section	.note.nv.tkinfo,"",@"SHT_NOTE"
	.sectionflags	@"SHF_NOTE_NV_TKINFO"
	.tkinfo
        /*0018*/ 	.word	0x00000002
        /*0030*/ 	.string	""
        /*0030*/ 	.string	"ptxas"
        /*0030*/ 	.string	"Cuda compilation tools, release 13.0, V13.0.88"
        /*0030*/ 	.string	"Build cuda_13.0.r13.0/compiler.36424714_0"
        /*0030*/ 	.string	"-arch sm_100 -m 64 "



//--------------------- .note.nv.cuinfo           --------------------------
	.section	.note.nv.cuinfo,"",@"SHT_NOTE"
	.sectionflags	@"SHF_NOTE_NV_CUINFO"
        /*0018*/ 	.short	0x0002
        /*001a*/ 	.short	0x0064
        /*001c*/ 	.short	0x0082
	.zero		2


//--------------------- .nv.info                  --------------------------
	.section	.nv.info,"",@"SHT_CUDA_INFO"
	.align	4


	//----- nvinfo : EIATTR_REGCOUNT
	.align		4
        /*0000*/ 	.byte	0x04, 0x2f
        /*0002*/ 	.short	(.L_1 - .L_0)
	.align		4
.L_0:
        /*0004*/ 	.word	index@(_Z7parSortPii)
        /*0008*/ 	.word	0x0000000f


	//----- nvinfo : EIATTR_FRAME_SIZE
	.align		4
.L_1:
        /*000c*/ 	.byte	0x04, 0x11
        /*000e*/ 	.short	(.L_3 - .L_2)
	.align		4
.L_2:
        /*0010*/ 	.word	index@(_Z7parSortPii)
        /*0014*/ 	.word	0x00000000


	//----- nvinfo : EIATTR_MIN_STACK_SIZE
	.align		4
.L_3:
        /*0018*/ 	.byte	0x04, 0x12
        /*001a*/ 	.short	(.L_5 - .L_4)
	.align		4
.L_4:
        /*001c*/ 	.word	index@(_Z7parSortPii)
        /*0020*/ 	.word	0x00000000
.L_5:


//--------------------- .nv.compat                --------------------------
	.section	.nv.compat,"",@"SHT_CUDA_COMPAT_INFO"
	.align	4
        /*0000*/ 	.byte	0x02, 0x09, 0x00, 0x00, 0x02, 0x02, 0x01, 0x00, 0x02, 0x05, 0x05, 0x00, 0x03, 0x07, 0x01, 0x01
        /*0010*/ 	.byte	0x02, 0x03, 0x00, 0x00, 0x02, 0x06, 0x01, 0x00, 0x04, 0x0b, 0x08, 0x00, 0x09, 0x00, 0x00, 0x00
        /*0020*/ 	.byte	0x00, 0x00, 0x00, 0x00


//--------------------- .nv.info._Z7parSortPii    --------------------------
	.section	.nv.info._Z7parSortPii,"",@"SHT_CUDA_INFO"
	.sectionflags	@""
	.align	4


	//----- nvinfo : EIATTR_CUDA_API_VERSION
	.align		4
        /*0000*/ 	.byte	0x04, 0x37
        /*0002*/ 	.short	(.L_7 - .L_6)
.L_6:
        /*0004*/ 	.word	0x00000082


	//----- nvinfo : EIATTR_KPARAM_INFO
	.align		4
.L_7:
        /*0008*/ 	.byte	0x04, 0x17
        /*000a*/ 	.short	(.L_9 - .L_8)
.L_8:
        /*000c*/ 	.word	0x00000000
        /*0010*/ 	.short	0x0001
        /*0012*/ 	.short	0x0008
        /*0014*/ 	.byte	0x00, 0xf0, 0x11, 0x00


	//----- nvinfo : EIATTR_KPARAM_INFO
	.align		4
.L_9:
        /*0018*/ 	.byte	0x04, 0x17
        /*001a*/ 	.short	(.L_11 - .L_10)
.L_10:
        /*001c*/ 	.word	0x00000000
        /*0020*/ 	.short	0x0000
        /*0022*/ 	.short	0x0000
        /*0024*/ 	.byte	0x00, 0xf5, 0x21, 0x00


	//----- nvinfo : EIATTR_SPARSE_MMA_MASK
	.align		4
.L_11:
        /*0028*/ 	.byte	0x03, 0x50
        /*002a*/ 	.short	0x0000


	//----- nvinfo : EIATTR_MAXREG_COUNT
	.align		4
        /*002c*/ 	.byte	0x03, 0x1b
        /*002e*/ 	.short	0x00ff


	//----- nvinfo : EIATTR_NUM_BARRIERS
	.align		4
        /*0030*/ 	.byte	0x02, 0x4c
        /*0032*/ 	.byte	0x01
	.zero		1


	//----- nvinfo : EIATTR_MERCURY_ISA_VERSION
	.align		4
        /*0034*/ 	.byte	0x03, 0x5f
        /*0036*/ 	.short	0x0101


	//----- nvinfo : EIATTR_VRC_CTA_INIT_COUNT
	.align		4
        /*0038*/ 	.byte	0x02, 0x4a
	.zero		1
	.zero		1


	//----- nvinfo : EIATTR_EXIT_INSTR_OFFSETS
	.align		4
        /*003c*/ 	.byte	0x04, 0x1c
        /*003e*/ 	.short	(.L_13 - .L_12)


	//   ....[0]....
.L_12:
        /*0040*/ 	.word	0x00000310


	//----- nvinfo : EIATTR_CRS_STACK_SIZE
	.align		4
.L_13:
        /*0044*/ 	.byte	0x04, 0x1e
        /*0046*/ 	.short	(.L_15 - .L_14)
.L_14:
        /*0048*/ 	.word	0x00000000


	//----- nvinfo : EIATTR_CBANK_PARAM_SIZE
	.align		4
.L_15:
        /*004c*/ 	.byte	0x03, 0x19
        /*004e*/ 	.short	0x000c


	//----- nvinfo : EIATTR_PARAM_CBANK
	.align		4
        /*0050*/ 	.byte	0x04, 0x0a
        /*0052*/ 	.short	(.L_17 - .L_16)
	.align		4
.L_16:
        /*0054*/ 	.word	index@(.nv.constant0._Z7parSortPii)
        /*0058*/ 	.short	0x0380
        /*005a*/ 	.short	0x000c


	//----- nvinfo : EIATTR_SW_WAR
	.align		4
.L_17:
        /*005c*/ 	.byte	0x04, 0x36
        /*005e*/ 	.short	(.L_19 - .L_18)
.L_18:
        /*0060*/ 	.word	0x00000008
.L_19:


//--------------------- .nv.callgraph             --------------------------
	.section	.nv.callgraph,"",@"SHT_CUDA_CALLGRAPH"
	.align	4
	.sectionentsize	8
	.align		4
        /*0000*/ 	.word	0x00000000
	.align		4
        /*0004*/ 	.word	0xffffffff
	.align		4
        /*0008*/ 	.word	0x00000000
	.align		4
        /*000c*/ 	.word	0xfffffffe
	.align		4
        /*0010*/ 	.word	0x00000000
	.align		4
        /*0014*/ 	.word	0xfffffffd
	.align		4
        /*0018*/ 	.word	0x00000000
	.align		4
        /*001c*/ 	.word	0xfffffffc


//--------------------- .text._Z7parSortPii       --------------------------
	.section	.text._Z7parSortPii,"ax",@progbits
	.align	128
        .global         _Z7parSortPii
        .type           _Z7parSortPii,@function
        .size           _Z7parSortPii,(.L_x_7 - _Z7parSortPii)
        .other          _Z7parSortPii,@"STO_CUDA_ENTRY STV_DEFAULT"
_Z7parSortPii:
.text._Z7parSortPii:
[----:B------:R-:W-:Y:S01]  /*0000*/  LDC R1, c[0x0][0x37c] ;  /* 0x0000df00ff017b82 */ /* 0x000fe20000000800 */
[----:B------:R-:W0:Y:S07]  /*0010*/  S2R R0, SR_TID.X ;  /* 0x0000000000007919 */ /* 0x000e2e0000002100 */
[----:B------:R-:W0:Y:S01]  /*0020*/  S2UR UR4, SR_CTAID.X ;  /* 0x00000000000479c3 */ /* 0x000e220000002500 */
[----:B------:R-:W1:Y:S01]  /*0030*/  LDCU UR5, c[0x0][0x388] ;  /* 0x00007100ff0577ac */ /* 0x000e620008000800 */
[----:B------:R-:W-:Y:S01]  /*0040*/  BSSY.RECONVERGENT B0, `(.L_x_0) ;  /* 0x000001a000007945 */ /* 0x000fe20003800200 */
[----:B------:R-:W2:Y:S05]  /*0050*/  LDCU UR7, c[0x0][0x388] ;  /* 0x00007100ff0777ac */ /* 0x000eaa0008000800 */
[----:B------:R-:W0:Y:S01]  /*0060*/  LDC R3, c[0x0][0x360] ;  /* 0x0000d800ff037b82 */ /* 0x000e220000000800 */
[----:B------:R-:W3:Y:S01]  /*0070*/  LDCU UR6, c[0x0][0x370] ;  /* 0x00006e00ff0677ac */ /* 0x000ee20008000800 */
[----:B-1----:R-:W-:-:S02]  /*0080*/  IMAD.U32 R10, RZ, RZ, UR5 ;  /* 0x00000005ff0a7e24 */ /* 0x002fc4000f8e00ff */
[C---:B0-----:R-:W-:Y:S01]  /*0090*/  IMAD R0, R3.reuse, UR4, R0 ;  /* 0x0000000403007c24 */ /* 0x041fe2000f8e0200 */
[----:B------:R-:W0:Y:S01]  /*00a0*/  LDCU.64 UR4, c[0x0][0x358] ;  /* 0x00006b00ff0477ac */ /* 0x000e220008000a00 */
[----:B---3--:R-:W-:Y:S02]  /*00b0*/  IMAD R6, R3, UR6, RZ ;  /* 0x0000000603067c24 */ /* 0x008fe4000f8e02ff */
[----:B------:R-:W-:-:S04]  /*00c0*/  IMAD.SHL.U32 R0, R0, 0x2, RZ ;  /* 0x0000000200007824 */ /* 0x000fc800078e00ff */
[C---:B------:R-:W-:Y:S01]  /*00d0*/  VIADD R8, R0.reuse, 0x2 ;  /* 0x0000000200087836 */ /* 0x040fe20000000000 */
[----:B------:R-:W-:-:S04]  /*00e0*/  IADD3 R7, PT, PT, R0, 0x1, RZ ;  /* 0x0000000100077810 */ /* 0x000fc80007ffe0ff */
[----:B------:R-:W-:-:S13]  /*00f0*/  ISETP.GE.AND P0, PT, R7, R10, PT ;  /* 0x0000000a0700720c */ /* 0x000fda0003f06270 */
[----:B0-2---:R-:W-:Y:S05]  /*0100*/  @P0 BRA `(.L_x_1) ;  /* 0x0000000000340947 */ /* 0x005fea0003800000 */
[----:B------:R-:W0:Y:S01]  /*0110*/  LDC.64 R2, c[0x0][0x380] ;  /* 0x0000e000ff027b82 */ /* 0x000e220000000a00 */
[----:B------:R-:W-:-:S07]  /*0120*/  MOV R9, R7 ;  /* 0x0000000700097202 */ /* 0x000fce0000000f00 */
.L_x_2:
[----:B0-----:R-:W-:-:S05]  /*0130*/  IMAD.WIDE R4, R9, 0x4, R2 ;  /* 0x0000000409047825 */ /* 0x001fca00078e0202 */
[----:B------:R-:W2:Y:S04]  /*0140*/  LDG.E R11, desc[UR4][R4.64] ;  /* 0x00000004040b7981 */ /* 0x000ea8000c1e1900 */
[----:B------:R-:W2:Y:S01]  /*0150*/  LDG.E R12, desc[UR4][R4.64+-0x4] ;  /* 0xfffffc04040c7981 */ /* 0x000ea2000c1e1900 */
[----:B------:R-:W-:Y:S01]  /*0160*/  IMAD R0, R6, 0x2, R0 ;  /* 0x0000000206007824 */ /* 0x000fe200078e0200 */
[----:B------:R-:W-:-:S03]  /*0170*/  MOV R10, UR7 ;  /* 0x00000007000a7c02 */ /* 0x000fc60008000f00 */
[----:B------:R-:W-:Y:S01]  /*0180*/  VIADD R9, R0, 0x1 ;  /* 0x0000000100097836 */ /* 0x000fe20000000000 */
[----:B--2---:R-:W-:-:S13]  /*0190*/  ISETP.GE.AND P0, PT, R11, R12, PT ;  /* 0x0000000c0b00720c */ /* 0x004fda0003f06270 */
[----:B------:R1:W-:Y:S04]  /*01a0*/  @!P0 STG.E desc[UR4][R4.64+-0x4], R11 ;  /* 0xfffffc0b04008986 */ /* 0x0003e8000c101904 */
[----:B------:R1:W-:Y:S01]  /*01b0*/  @!P0 STG.E desc[UR4][R4.64], R12 ;  /* 0x0000000c04008986 */ /* 0x0003e2000c101904 */
[----:B------:R-:W-:-:S13]  /*01c0*/  ISETP.GE.AND P0, PT, R9, R10, PT ;  /* 0x0000000a0900720c */ /* 0x000fda0003f06270 */
[----:B-1----:R-:W-:Y:S05]  /*01d0*/  @!P0 BRA `(.L_x_2) ;  /* 0xfffffffc00d48947 */ /* 0x002fea000383ffff */
.L_x_1:
[----:B------:R-:W-:Y:S05]  /*01e0*/  BSYNC.RECONVERGENT B0 ;  /* 0x0000000000007941 */ /* 0x000fea0003800200 */
.L_x_0:
[----:B------:R-:W-:Y:S01]  /*01f0*/  BAR.SYNC.DEFER_BLOCKING 0x0 ;  /* 0x0000000000007b1d */ /* 0x000fe20000010000 */
[----:B------:R-:W-:-:S05]  /*0200*/  ISETP.GE.AND P0, PT, R8, R10, PT ;  /* 0x0000000a0800720c */ /* 0x000fca0003f06270 */
[----:B------:R-:W0:Y:S01]  /*0210*/  LDCU UR6, c[0x0][0x388] ;  /* 0x00007100ff0677ac */ /* 0x000e220008000800 */
[----:B------:R-:W-:Y:S07]  /*0220*/  BSSY.RECONVERGENT B0, `(.L_x_3) ;  /* 0x000000d000007945 */ /* 0x000fee0003800200 */
[----:B------:R-:W-:Y:S05]  /*0230*/  @P0 BRA `(.L_x_4) ;  /* 0x00000000002c0947 */ /* 0x000fea0003800000 */
[----:B------:R-:W1:Y:S02]  /*0240*/  LDC.64 R4, c[0x0][0x380] ;  /* 0x0000e000ff047b82 */ /* 0x000e640000000a00 */
.L_x_5:
[----:B-1----:R-:W-:-:S05]  /*0250*/  IMAD.WIDE R2, R8, 0x4, R4 ;  /* 0x0000000408027825 */ /* 0x002fca00078e0204 */
[----:B------:R-:W2:Y:S04]  /*0260*/  LDG.E R9, desc[UR4][R2.64] ;  /* 0x0000000402097981 */ /* 0x000ea8000c1e1900 */
[----:B------:R-:W2:Y:S01]  /*0270*/  LDG.E R0, desc[UR4][R2.64+-0x4] ;  /* 0xfffffc0402007981 */ /* 0x000ea2000c1e1900 */
[----:B------:R-:W-:-:S05]  /*0280*/  LEA R7, R6, R7, 0x1 ;  /* 0x0000000706077211 */ /* 0x000fca00078e08ff */
[----:B------:R-:W-:Y:S01]  /*0290*/  VIADD R8, R7, 0x1 ;  /* 0x0000000107087836 */ /* 0x000fe20000000000 */
[----:B--2---:R-:W-:-:S13]  /*02a0*/  ISETP.GE.AND P0, PT, R9, R0, PT ;  /* 0x000000000900720c */ /* 0x004fda0003f06270 */
[----:B------:R2:W-:Y:S04]  /*02b0*/  @!P0 STG.E desc[UR4][R2.64+-0x4], R9 ;  /* 0xfffffc0902008986 */ /* 0x0005e8000c101904 */
[----:B------:R2:W-:Y:S01]  /*02c0*/  @!P0 STG.E desc[UR4][R2.64], R0 ;  /* 0x0000000002008986 */ /* 0x0005e2000c101904 */
[----:B0-----:R-:W-:-:S13]  /*02d0*/  ISETP.GE.AND P0, PT, R8, UR6, PT ;  /* 0x0000000608007c0c */ /* 0x001fda000bf06270 */
[----:B--2---:R-:W-:Y:S05]  /*02e0*/  @!P0 BRA `(.L_x_5) ;  /* 0xfffffffc00d88947 */ /* 0x004fea000383ffff */
.L_x_4:
[----:B0-----:R-:W-:Y:S05]  /*02f0*/  BSYNC.RECONVERGENT B0 ;  /* 0x0000000000007941 */ /* 0x001fea0003800200 */
.L_x_3:
[----:B------:R-:W-:Y:S06]  /*0300*/  BAR.SYNC.DEFER_BLOCKING 0x0 ;  /* 0x0000000000007b1d */ /* 0x000fec0000010000 */
[----:B------:R-:W-:Y:S05]  /*0310*/  EXIT ;  /* 0x000000000000794d */ /* 0x000fea0003800000 */
.L_x_6:
[----:B------:R-:W-:-:S00]  /*0320*/  BRA `(.L_x_6) ;  /* 0xfffffffc00fc7947 */ /* 0x000fc0000383ffff */
[----:B------:R-:W-:-:S00]  /*0330*/  NOP ;  /* 0x0000000000007918 */ /* 0x000fc00000000000 */
        /* <DEDUP_REMOVED lines=12> */
.L_x_7:


//--------------------- .nv.shared.reserved.0     --------------------------
	.section	.nv.shared.reserved.0,"aw",@nobits
	.weak		__nv_reservedSMEM_offset_0_alias
	.size		__nv_reservedSMEM_offset_0_alias, 0, 64
	.other		__nv_reservedSMEM_offset_0_alias,@"STO_CUDA_RESERVED_SHARED STV_DEFAULT"
__nv_reservedSMEM_offset_0_alias:
	.zero		0
	.zero		64


//--------------------- .nv.constant0._Z7parSortPii --------------------------
	.section	.nv.constant0._Z7parSortPii,"a",@progbits
	.sectionflags	@""
	.align	4
.nv.constant0._Z7parSortPii:
	.zero		908


//--------------------- SYMBOLS --------------------------

	.type		.nv.reservedSmem.offset0,@object
	.size		.nv.reservedSmem.offset0,0x4
